	.headerflags	@"EF_CUDA_TEXMODE_UNIFIED EF_CUDA_64BIT_ADDRESS EF_CUDA_ACCELERATORS EF_CUDA_SM90 EF_CUDA_VIRTUAL_SM(EF_CUDA_SM90)"
	.elftype	@"ET_EXEC"


//--------------------- .nv.info                  --------------------------
	.section	.nv.info,"",@"SHT_CUDA_INFO"
	.align	4


	//----- nvinfo : EIATTR_REGCOUNT
	.align		4
        /*0000*/ 	.byte	0x04, 0x2f
        /*0002*/ 	.short	(.L_3 - .L_2)
	.align		4
.L_2:
        /*0004*/ 	.word	index@(triton_poi_fused__native_batch_norm_legit_no_training_relu_55)
        /*0008*/ 	.word	0x00000012


	//----- nvinfo : EIATTR_MIN_STACK_SIZE
	.align		4
.L_3:
        /*000c*/ 	.byte	0x04, 0x12
        /*000e*/ 	.short	(.L_5 - .L_4)
	.align		4
.L_4:
        /*0010*/ 	.word	index@(triton_poi_fused__native_batch_norm_legit_no_training_relu_55)
        /*0014*/ 	.word	0x00000000


	//----- nvinfo : EIATTR_FRAME_SIZE
	.align		4
.L_5:
        /*0018*/ 	.byte	0x04, 0x11
        /*001a*/ 	.short	(.L_7 - .L_6)
	.align		4
.L_6:
        /*001c*/ 	.word	index@(triton_poi_fused__native_batch_norm_legit_no_training_relu_55)
        /*0020*/ 	.word	0x00000000


	//----- nvinfo : EIATTR_MIN_STACK_SIZE
	.align		4
.L_7:
        /*0024*/ 	.byte	0x04, 0x12
        /*0026*/ 	.short	(.L_9 - .L_8)
	.align		4
.L_8:
        /*0028*/ 	.word	index@(triton_poi_fused__native_batch_norm_legit_no_training_relu_55)
        /*002c*/ 	.word	0x00000000
.L_9:


//--------------------- .nv.info.triton_poi_fused__native_batch_norm_legit_no_training_relu_55 --------------------------
	.section	.nv.info.triton_poi_fused__native_batch_norm_legit_no_training_relu_55,"",@"SHT_CUDA_INFO"
	.sectionflags	@""
	.align	4


	//----- nvinfo : EIATTR_CUDA_API_VERSION
	.align		4
        /*0000*/ 	.byte	0x04, 0x37
        /*0002*/ 	.short	(.L_11 - .L_10)
.L_10:
        /*0004*/ 	.word	0x0000007c


	//----- nvinfo : EIATTR_KPARAM_INFO
	.align		4
.L_11:
        /*0008*/ 	.byte	0x04, 0x17
        /*000a*/ 	.short	(.L_13 - .L_12)
.L_12:
        /*000c*/ 	.word	0x00000000
        /*0010*/ 	.short	0x0006
        /*0012*/ 	.short	0x0030
        /*0014*/ 	.byte	0x00, 0xf0, 0x11, 0x00


	//----- nvinfo : EIATTR_KPARAM_INFO
	.align		4
.L_13:
        /*0018*/ 	.byte	0x04, 0x17
        /*001a*/ 	.short	(.L_15 - .L_14)
.L_14:
        /*001c*/ 	.word	0x00000000
        /*0020*/ 	.short	0x0005
        /*0022*/ 	.short	0x0028
        /*0024*/ 	.byte	0x00, 0xf4, 0x21, 0x00


	//----- nvinfo : EIATTR_KPARAM_INFO
	.align		4
.L_15:
        /*0028*/ 	.byte	0x04, 0x17
        /*002a*/ 	.short	(.L_17 - .L_16)
.L_16:
        /*002c*/ 	.word	0x00000000
        /*0030*/ 	.short	0x0004
        /*0032*/ 	.short	0x0020
        /*0034*/ 	.byte	0x00, 0xf4, 0x21, 0x00


	//----- nvinfo : EIATTR_KPARAM_INFO
	.align		4
.L_17:
        /*0038*/ 	.byte	0x04, 0x17
        /*003a*/ 	.short	(.L_19 - .L_18)
.L_18:
        /*003c*/ 	.word	0x00000000
        /*0040*/ 	.short	0x0003
        /*0042*/ 	.short	0x0018
        /*0044*/ 	.byte	0x00, 0xf4, 0x21, 0x00


	//----- nvinfo : EIATTR_KPARAM_INFO
	.align		4
.L_19:
        /*0048*/ 	.byte	0x04, 0x17
        /*004a*/ 	.short	(.L_21 - .L_20)
.L_20:
        /*004c*/ 	.word	0x00000000
        /*0050*/ 	.short	0x0002
        /*0052*/ 	.short	0x0010
        /*0054*/ 	.byte	0x00, 0xf4, 0x21, 0x00


	//----- nvinfo : EIATTR_KPARAM_INFO
	.align		4
.L_21:
        /*0058*/ 	.byte	0x04, 0x17
        /*005a*/ 	.short	(.L_23 - .L_22)
.L_22:
        /*005c*/ 	.word	0x00000000
        /*0060*/ 	.short	0x0001
        /*0062*/ 	.short	0x0008
        /*0064*/ 	.byte	0x00, 0xf4, 0x21, 0x00


	//----- nvinfo : EIATTR_KPARAM_INFO
	.align		4
.L_23:
        /*0068*/ 	.byte	0x04, 0x17
        /*006a*/ 	.short	(.L_25 - .L_24)
.L_24:
        /*006c*/ 	.word	0x00000000
        /*0070*/ 	.short	0x0000
        /*0072*/ 	.short	0x0000
        /*0074*/ 	.byte	0x00, 0xf4, 0x21, 0x00


	//----- nvinfo : EIATTR_SPARSE_MMA_MASK
	.align		4
.L_25:
        /*0078*/ 	.byte	0x03, 0x50
        /*007a*/ 	.short	0x0000


	//----- nvinfo : EIATTR_MAXREG_COUNT
	.align		4
        /*007c*/ 	.byte	0x03, 0x1b
        /*007e*/ 	.short	0x00ff


	//----- nvinfo : EIATTR_EXIT_INSTR_OFFSETS
	.align		4
        /*0080*/ 	.byte	0x04, 0x1c
        /*0082*/ 	.short	(.L_27 - .L_26)


	//   ....[0]....
.L_26:
        /*0084*/ 	.word	0x000003d0


	//----- nvinfo : EIATTR_REQNTID
	.align		4
.L_27:
        /*0088*/ 	.byte	0x04, 0x10
        /*008a*/ 	.short	(.L_29 - .L_28)
.L_28:
        /*008c*/ 	.word	0x00000080
        /*0090*/ 	.word	0x00000001
        /*0094*/ 	.word	0x00000001


	//----- nvinfo : EIATTR_CBANK_PARAM_SIZE
	.align		4
.L_29:
        /*0098*/ 	.byte	0x03, 0x19
        /*009a*/ 	.short	0x0034


	//----- nvinfo : EIATTR_PARAM_CBANK
	.align		4
        /*009c*/ 	.byte	0x04, 0x0a
        /*009e*/ 	.short	(.L_31 - .L_30)
	.align		4
.L_30:
        /*00a0*/ 	.word	index@(.nv.constant0.triton_poi_fused__native_batch_norm_legit_no_training_relu_55)
        /*00a4*/ 	.short	0x0210
        /*00a6*/ 	.short	0x0034


	//----- nvinfo : EIATTR_SW_WAR
	.align		4
.L_31:
        /*00a8*/ 	.byte	0x04, 0x36
        /*00aa*/ 	.short	(.L_33 - .L_32)
.L_32:
        /*00ac*/ 	.word	0x00000008
.L_33:


//--------------------- .nv.callgraph             --------------------------
	.section	.nv.callgraph,"",@"SHT_CUDA_CALLGRAPH"
	.align	4
	.sectionentsize	8
	.align		4
        /*0000*/ 	.word	0x00000000
	.align		4
        /*0004*/ 	.word	0xffffffff
	.align		4
        /*0008*/ 	.word	0x00000000
	.align		4
        /*000c*/ 	.word	0xfffffffe
	.align		4
        /*0010*/ 	.word	0x00000000
	.align		4
        /*0014*/ 	.word	0xfffffffd
	.align		4
        /*0018*/ 	.word	0x00000000
	.align		4
        /*001c*/ 	.word	0xfffffffc


//--------------------- .nv.constant4             --------------------------
	.section	.nv.constant4,"a",@progbits
	.align	8
	.align		8
.nv.constant4:
        /*0000*/ 	.dword	_$_str
	.align		8
        /*0008*/ 	.dword	_$_str_$_2


//--------------------- .text.triton_poi_fused__native_batch_norm_legit_no_training_relu_55 --------------------------
	.section	.text.triton_poi_fused__native_batch_norm_legit_no_training_relu_55,"ax",@progbits
	.align	128
        .global         triton_poi_fused__native_batch_norm_legit_no_training_relu_55
        .type           triton_poi_fused__native_batch_norm_legit_no_training_relu_55,@function
        .size           triton_poi_fused__native_batch_norm_legit_no_training_relu_55,(.L_x_1 - triton_poi_fused__native_batch_norm_legit_no_training_relu_55)
        .other          triton_poi_fused__native_batch_norm_legit_no_training_relu_55,@"STO_CUDA_ENTRY STV_DEFAULT"
triton_poi_fused__native_batch_norm_legit_no_training_relu_55:
.text.triton_poi_fused__native_batch_norm_legit_no_training_relu_55:
[----:B------:R-:W-:Y:S01]  /*0000*/  LDC R1, c[0x0][0x28] ;  /* 0x00000a00ff017b82 */ /* 0x000fe20000000800 */
[----:B------:R-:W1:Y:S07]  /*0010*/  S2R R0, SR_TID.X ;  /* 0x0000000000007919 */ /* 0x000e6e0000002100 */
[----:B------:R-:W2:Y:S01]  /*0020*/  LDC.64 R2, c[0x0][0x220] ;  /* 0x00008800ff027b82 */ /* 0x000ea20000000a00 */
[----:B------:R-:W-:Y:S01]  /*0030*/  ULDC.64 UR4, c[0x0][0x208] ;  /* 0x0000820000047ab9 */ /* 0x000fe20000000a00 */
[----:B------:R-:W3:Y:S06]  /*0040*/  S2R R7, SR_CTAID.X ;  /* 0x0000000000077919 */ /* 0x000eec0000002500 */
[----:B------:R-:W4:Y:S08]  /*0050*/  LDC.64 R8, c[0x0][0x228] ;  /* 0x00008a00ff087b82 */ /* 0x000f300000000a00 */
[----:B------:R-:W5:Y:S01]  /*0060*/  LDC.64 R10, c[0x0][0x230] ;  /* 0x00008c00ff0a7b82 */ /* 0x000f620000000a00 */
[----:B-1----:R-:W-:-:S02]  /*0070*/  SHF.L.U32 R0, R0, 0x1, RZ ;  /* 0x0000000100007819 */ /* 0x002fc400000006ff */
[----:B---3--:R-:W-:Y:S02]  /*0080*/  SHF.R.S32.HI R5, RZ, 0x17, R7 ;  /* 0x00000017ff057819 */ /* 0x008fe40000011407 */
[----:B------:R-:W-:Y:S02]  /*0090*/  LOP3.LUT R0, R0, 0xfe, RZ, 0xc0, !PT ;  /* 0x000000fe00007812 */ /* 0x000fe400078ec0ff */
[----:B------:R-:W-:Y:S02]  /*00a0*/  SGXT R5, R5, 0x1 ;  /* 0x000000010505781a */ /* 0x000fe40000000200 */
[----:B------:R-:W-:Y:S02]  /*00b0*/  LEA R0, R7, R0, 0x8 ;  /* 0x0000000007007211 */ /* 0x000fe400078e40ff */
[----:B------:R-:W1:Y:S02]  /*00c0*/  LDC.64 R6, c[0x0][0x218] ;  /* 0x00008600ff067b82 */ /* 0x000e640000000a00 */
[----:B------:R-:W-:-:S04]  /*00d0*/  LEA.HI R5, R5, R0, RZ, 0x5 ;  /* 0x0000000005057211 */ /* 0x000fc800078f28ff */
[----:B------:R-:W-:-:S04]  /*00e0*/  LOP3.LUT R5, R5, 0xffffffe0, RZ, 0xc0, !PT ;  /* 0xffffffe005057812 */ /* 0x000fc800078ec0ff */
[----:B------:R-:W-:Y:S02]  /*00f0*/  IADD3 R13, R0, -R5, RZ ;  /* 0x80000005000d7210 */ /* 0x000fe40007ffe0ff */
[----:B------:R-:W3:Y:S03]  /*0100*/  LDC.64 R4, c[0x0][0x210] ;  /* 0x00008400ff047b82 */ /* 0x000ee60000000a00 */
[----:B--2---:R-:W-:-:S06]  /*0110*/  IMAD.WIDE R2, R13, 0x4, R2 ;  /* 0x000000040d027825 */ /* 0x004fcc00078e0202 */
[----:B------:R-:W2:Y:S01]  /*0120*/  LDG.E.EL.64 R2, desc[UR4][R2.64] ;  /* 0x0000000402027981 */ /* 0x000ea2000c2e1b00 */
[----:B-1----:R-:W-:-:S04]  /*0130*/  IMAD.WIDE R6, R13, 0x4, R6 ;  /* 0x000000040d067825 */ /* 0x002fc800078e0206 */
[C---:B----4-:R-:W-:Y:S02]  /*0140*/  IMAD.WIDE R8, R13.reuse, 0x4, R8 ;  /* 0x000000040d087825 */ /* 0x050fe400078e0208 */
[----:B------:R-:W4:Y:S02]  /*0150*/  LDG.E.EL.64 R6, desc[UR4][R6.64] ;  /* 0x0000000406067981 */ /* 0x000f24000c2e1b00 */
[----:B-----5:R-:W-:Y:S02]  /*0160*/  IMAD.WIDE R10, R13, 0x4, R10 ;  /* 0x000000040d0a7825 */ /* 0x020fe400078e020a */
[----:B------:R-:W5:Y:S02]  /*0170*/  LDG.E.EL.64 R8, desc[UR4][R8.64] ;  /* 0x0000000408087981 */ /* 0x000f64000c2e1b00 */
[----:B---3--:R-:W-:Y:S02]  /*0180*/  IMAD.WIDE R4, R0, 0x4, R4 ;  /* 0x0000000400047825 */ /* 0x008fe400078e0204 */
[----:B------:R-:W5:Y:S04]  /*0190*/  LDG.E.EL.64 R10, desc[UR4][R10.64] ;  /* 0x000000040a0a7981 */ /* 0x000f68000c2e1b00 */
[----:B------:R-:W4:Y:S01]  /*01a0*/  LDG.E.64 R4, desc[UR4][R4.64] ;  /* 0x0000000404047981 */ /* 0x000f22000c1e1b00 */
[----:B------:R-:W-:Y:S01]  /*01b0*/  HFMA2.MMA R14, -RZ, RZ, 1.625, 0 ;  /* 0x3e800000ff0e7435 */ /* 0x000fe200000001ff */
[----:B--2---:R-:W-:Y:S01]  /*01c0*/  FADD R2, R2, 9.9999997473787516356e-06 ;  /* 0x3727c5ac02027421 */ /* 0x004fe20000000000 */
[----:B------:R-:W-:-:S03]  /*01d0*/  FADD R3, R3, 9.9999997473787516356e-06 ;  /* 0x3727c5ac03037421 */ /* 0x000fc60000000000 */
[----:B------:R-:W1:Y:S08]  /*01e0*/  MUFU.SQRT R12, R2 ;  /* 0x00000002000c7308 */ /* 0x000e700000002000 */
[----:B------:R2:W3:Y:S01]  /*01f0*/  MUFU.SQRT R13, R3 ;  /* 0x00000003000d7308 */ /* 0x0004e20000002000 */
[C---:B-1----:R-:W-:Y:S02]  /*0200*/  FSETP.GT.AND P0, PT, R12.reuse, 8.50705917302346158658e+37, PT ;  /* 0x7e8000000c00780b */ /* 0x042fe40003f04000 */
[----:B------:R-:W-:Y:S01]  /*0210*/  FSETP.GEU.AND P2, PT, R12, 1.175494350822287508e-38, PT ;  /* 0x008000000c00780b */ /* 0x000fe20003f4e000 */
[----:B--2---:R-:W1:Y:S01]  /*0220*/  LDC.64 R2, c[0x0][0x238] ;  /* 0x00008e00ff027b82 */ /* 0x004e620000000a00 */
[----:B---3--:R-:W-:-:S02]  /*0230*/  FSETP.GT.AND P1, PT, R13, 8.50705917302346158658e+37, PT ;  /* 0x7e8000000d00780b */ /* 0x008fc40003f24000 */
[----:B------:R-:W-:-:S07]  /*0240*/  FSETP.GEU.AND P3, PT, R13, 1.175494350822287508e-38, PT ;  /* 0x008000000d00780b */ /* 0x000fce0003f6e000 */
[----:B------:R-:W-:-:S04]  /*0250*/  @P0 FMUL R12, R12, 0.25 ;  /* 0x3e8000000c0c0820 */ /* 0x000fc80000400000 */
[----:B------:R-:W-:Y:S01]  /*0260*/  @!P2 FMUL R12, R12, 16777216 ;  /* 0x4b8000000c0ca820 */ /* 0x000fe20000400000 */
[----:B------:R-:W-:-:S04]  /*0270*/  @P1 FMUL R13, R13, 0.25 ;  /* 0x3e8000000d0d1820 */ /* 0x000fc80000400000 */
[----:B------:R-:W-:Y:S01]  /*0280*/  @!P3 FMUL R13, R13, 16777216 ;  /* 0x4b8000000d0db820 */ /* 0x000fe20000400000 */
[----:B------:R-:W2:Y:S01]  /*0290*/  MUFU.RCP R12, R12 ;  /* 0x0000000c000c7308 */ /* 0x000ea20000001000 */
[----:B------:R-:W-:-:S07]  /*02a0*/  FSEL R15, R14, 1, P0 ;  /* 0x3f8000000e0f7808 */ /* 0x000fce0000000000 */
[----:B------:R-:W3:Y:S01]  /*02b0*/  MUFU.RCP R13, R13 ;  /* 0x0000000d000d7308 */ /* 0x000ee20000001000 */
[----:B------:R-:W-:Y:S01]  /*02c0*/  FSEL R14, R14, 1, P1 ;  /* 0x3f8000000e0e7808 */ /* 0x000fe20000800000 */
[----:B------:R-:W-:-:S04]  /*02d0*/  @!P2 FMUL R15, R15, 16777216 ;  /* 0x4b8000000f0fa820 */ /* 0x000fc80000400000 */
[----:B------:R-:W-:Y:S01]  /*02e0*/  @!P3 FMUL R14, R14, 16777216 ;  /* 0x4b8000000e0eb820 */ /* 0x000fe20000400000 */
[----:B----4-:R-:W-:Y:S01]  /*02f0*/  FADD R5, R5, -R7 ;  /* 0x8000000705057221 */ /* 0x010fe20000000000 */
[----:B------:R-:W-:Y:S01]  /*0300*/  FADD R4, R4, -R6 ;  /* 0x8000000604047221 */ /* 0x000fe20000000000 */
[----:B--2---:R-:W-:Y:S01]  /*0310*/  FMUL R15, R12, R15 ;  /* 0x0000000f0c0f7220 */ /* 0x004fe20000400000 */
[----:B---3--:R-:W-:-:S03]  /*0320*/  FMUL R14, R13, R14 ;  /* 0x0000000e0d0e7220 */ /* 0x008fc60000400000 */
[----:B------:R-:W-:Y:S01]  /*0330*/  FMUL R15, R4, R15 ;  /* 0x0000000f040f7220 */ /* 0x000fe20000400000 */
[----:B------:R-:W-:-:S03]  /*0340*/  FMUL R14, R5, R14 ;  /* 0x0000000e050e7220 */ /* 0x000fc60000400000 */
[----:B-----5:R-:W-:Y:S01]  /*0350*/  FFMA R8, R8, R15, R10 ;  /* 0x0000000f08087223 */ /* 0x020fe2000000000a */
[----:B------:R-:W-:-:S04]  /*0360*/  FFMA R9, R9, R14, R11 ;  /* 0x0000000e09097223 */ /* 0x000fc8000000000b */
[----:B------:R-:W-:Y:S02]  /*0370*/  FSETP.GEU.AND P0, PT, R8, RZ, PT ;  /* 0x000000ff0800720b */ /* 0x000fe40003f0e000 */
[C---:B------:R-:W-:Y:S01]  /*0380*/  FSETP.GEU.AND P1, PT, R9.reuse, RZ, PT ;  /* 0x000000ff0900720b */ /* 0x040fe20003f2e000 */
[----:B-1----:R-:W-:Y:S01]  /*0390*/  IMAD.WIDE R2, R0, 0x4, R2 ;  /* 0x0000000400027825 */ /* 0x002fe200078e0202 */
[----:B------:R-:W-:Y:S02]  /*03a0*/  FSEL R8, R8, RZ, P0 ;  /* 0x000000ff08087208 */ /* 0x000fe40000000000 */
[----:B------:R-:W-:-:S05]  /*03b0*/  FSEL R9, R9, RZ, P1 ;  /* 0x000000ff09097208 */ /* 0x000fca0000800000 */
[----:B------:R-:W-:Y:S01]  /*03c0*/  STG.E.64 desc[UR4][R2.64], R8 ;  /* 0x0000000802007986 */ /* 0x000fe2000c101b04 */
[----:B------:R-:W-:Y:S05]  /*03d0*/  EXIT ;  /* 0x000000000000794d */ /* 0x000fea0003800000 */
.L_x_0:
[----:B------:R-:W-:-:S00]  /*03e0*/  BRA `(.L_x_0) ;  /* 0xfffffffc00fc7947 */ /* 0x000fc0000383ffff */
[----:B------:R-:W-:-:S00]  /*03f0*/  NOP ;  /* 0x0000000000007918 */ /* 0x000fc00000000000 */
        /* <DEDUP_REMOVED lines=8> */
.L_x_1:


//--------------------- .nv.global.init           --------------------------
	.section	.nv.global.init,"aw",@progbits
.nv.global.init:
	.type		_$_str,@object
	.size		_$_str,(_$_str_$_2 - _$_str)
_$_str:
        /*0000*/ 	.byte	0x5f, 0x5f, 0x43, 0x55, 0x44, 0x41, 0x5f, 0x46, 0x54, 0x5a, 0x00
	.type		_$_str_$_2,@object
	.size		_$_str_$_2,(.L_1 - _$_str_$_2)
_$_str_$_2:
        /*000b*/ 	.byte	0x5f, 0x5f, 0x43, 0x55, 0x44, 0x41, 0x5f, 0x50, 0x52, 0x45, 0x43, 0x5f, 0x53, 0x51, 0x52, 0x54
        /*001b*/ 	.byte	0x00
.L_1:


//--------------------- .nv.constant0.triton_poi_fused__native_batch_norm_legit_no_training_relu_55 --------------------------
	.section	.nv.constant0.triton_poi_fused__native_batch_norm_legit_no_training_relu_55,"a",@progbits
	.sectionflags	@""
	.align	4
.nv.constant0.triton_poi_fused__native_batch_norm_legit_no_training_relu_55:
	.zero		580
